//
// Generated by NVIDIA NVVM Compiler
//
// Compiler Build ID: CL-36424714
// Cuda compilation tools, release 13.0, V13.0.88
// Based on NVVM 20.0.0
//

.version 9.0
.target sm_100
.address_size 64

	// .globl	_Z14inverse_kernelPdS_

.visible .entry _Z14inverse_kernelPdS_(
	.param .u64 .ptr .align 1 _Z14inverse_kernelPdS__param_0,
	.param .u64 .ptr .align 1 _Z14inverse_kernelPdS__param_1
)
{
	.reg .b64 	%rd<5>;
	.reg .b64 	%fd<3>;

	ld.param.u64 	%rd1, [_Z14inverse_kernelPdS__param_0];
	ld.param.u64 	%rd2, [_Z14inverse_kernelPdS__param_1];
	cvta.to.global.u64 	%rd3, %rd1;
	cvta.to.global.u64 	%rd4, %rd2;
	ld.global.f64 	%fd1, [%rd4];
	rcp.rn.f64 	%fd2, %fd1;
	st.global.f64 	[%rd3], %fd2;
	ret;

}


// ===== COMPILED SASS (sm_100) =====

	.target	sm_100

	.elftype	@"ET_EXEC"


//--------------------- .note.nv.tkinfo           --------------------------
	.section	.note.nv.tkinfo,"",@"SHT_NOTE"
	.sectionflags	@"SHF_NOTE_NV_TKINFO"
	.tkinfo
        /*0018*/ 	.word	0x00000002
        /*0030*/ 	.string	""
        /*0030*/ 	.string	"ptxas"
        /*0030*/ 	.string	"Cuda compilation tools, release 13.0, V13.0.88"
        /*0030*/ 	.string	"Build cuda_13.0.r13.0/compiler.36424714_0"
        /*0030*/ 	.string	"-arch sm_100 -m 64 "



//--------------------- .note.nv.cuinfo           --------------------------
	.section	.note.nv.cuinfo,"",@"SHT_NOTE"
	.sectionflags	@"SHF_NOTE_NV_CUINFO"
        /*0018*/ 	.short	0x0002
        /*001a*/ 	.short	0x0064
        /*001c*/ 	.short	0x0082
	.zero		2


//--------------------- .nv.info                  --------------------------
	.section	.nv.info,"",@"SHT_CUDA_INFO"
	.align	4


	//----- nvinfo : EIATTR_REGCOUNT
	.align		4
        /*0000*/ 	.byte	0x04, 0x2f
        /*0002*/ 	.short	(.L_1 - .L_0)
	.align		4
.L_0:
        /*0004*/ 	.word	index@(_Z14inverse_kernelPdS_)
        /*0008*/ 	.word	0x0000000c


	//----- nvinfo : EIATTR_FRAME_SIZE
	.align		4
.L_1:
        /*000c*/ 	.byte	0x04, 0x11
        /*000e*/ 	.short	(.L_3 - .L_2)
	.align		4
.L_2:
        /*0010*/ 	.word	index@($__internal_0_$__cuda_sm20_dblrcp_rn_slowpath_v3)
        /*0014*/ 	.word	0x00000000


	//----- nvinfo : EIATTR_FRAME_SIZE
	.align		4
.L_3:
        /*0018*/ 	.byte	0x04, 0x11
        /*001a*/ 	.short	(.L_5 - .L_4)
	.align		4
.L_4:
        /*001c*/ 	.word	index@(_Z14inverse_kernelPdS_)
        /*0020*/ 	.word	0x00000000


	//----- nvinfo : EIATTR_MIN_STACK_SIZE
	.align		4
.L_5:
        /*0024*/ 	.byte	0x04, 0x12
        /*0026*/ 	.short	(.L_7 - .L_6)
	.align		4
.L_6:
        /*0028*/ 	.word	index@(_Z14inverse_kernelPdS_)
        /*002c*/ 	.word	0x00000000
.L_7:


//--------------------- .nv.compat                --------------------------
	.section	.nv.compat,"",@"SHT_CUDA_COMPAT_INFO"
	.align	4
        /*0000*/ 	.byte	0x02, 0x09, 0x00, 0x00, 0x02, 0x02, 0x01, 0x00, 0x02, 0x05, 0x05, 0x00, 0x03, 0x07, 0x01, 0x01
        /*0010*/ 	.byte	0x02, 0x03, 0x00, 0x00, 0x02, 0x06, 0x01, 0x00, 0x04, 0x0b, 0x08, 0x00, 0x01, 0x00, 0x00, 0x00
        /*0020*/ 	.byte	0x00, 0x00, 0x00, 0x00


//--------------------- .nv.info._Z14inverse_kernelPdS_ --------------------------
	.section	.nv.info._Z14inverse_kernelPdS_,"",@"SHT_CUDA_INFO"
	.sectionflags	@""
	.align	4


	//----- nvinfo : EIATTR_CUDA_API_VERSION
	.align		4
        /*0000*/ 	.byte	0x04, 0x37
        /*0002*/ 	.short	(.L_9 - .L_8)
.L_8:
        /*0004*/ 	.word	0x00000082


	//----- nvinfo : EIATTR_KPARAM_INFO
	.align		4
.L_9:
        /*0008*/ 	.byte	0x04, 0x17
        /*000a*/ 	.short	(.L_11 - .L_10)
.L_10:
        /*000c*/ 	.word	0x00000000
        /*0010*/ 	.short	0x0001
        /*0012*/ 	.short	0x0008
        /*0014*/ 	.byte	0x00, 0xf5, 0x21, 0x00


	//----- nvinfo : EIATTR_KPARAM_INFO
	.align		4
.L_11:
        /*0018*/ 	.byte	0x04, 0x17
        /*001a*/ 	.short	(.L_13 - .L_12)
.L_12:
        /*001c*/ 	.word	0x00000000
        /*0020*/ 	.short	0x0000
        /*0022*/ 	.short	0x0000
        /*0024*/ 	.byte	0x00, 0xf5, 0x21, 0x00


	//----- nvinfo : EIATTR_SPARSE_MMA_MASK
	.align		4
.L_13:
        /*0028*/ 	.byte	0x03, 0x50
        /*002a*/ 	.short	0x0000


	//----- nvinfo : EIATTR_MAXREG_COUNT
	.align		4
        /*002c*/ 	.byte	0x03, 0x1b
        /*002e*/ 	.short	0x00ff


	//----- nvinfo : EIATTR_MERCURY_ISA_VERSION
	.align		4
        /*0030*/ 	.byte	0x03, 0x5f
        /*0032*/ 	.short	0x0101


	//----- nvinfo : EIATTR_VRC_CTA_INIT_COUNT
	.align		4
        /*0034*/ 	.byte	0x02, 0x4a
	.zero		1
	.zero		1


	//----- nvinfo : EIATTR_EXIT_INSTR_OFFSETS
	.align		4
        /*0038*/ 	.byte	0x04, 0x1c
        /*003a*/ 	.short	(.L_15 - .L_14)


	//   ....[0]....
.L_14:
        /*003c*/ 	.word	0x00000130


	//----- nvinfo : EIATTR_CRS_STACK_SIZE
	.align		4
.L_15:
        /*0040*/ 	.byte	0x04, 0x1e
        /*0042*/ 	.short	(.L_17 - .L_16)
.L_16:
        /*0044*/ 	.word	0x00000000


	//----- nvinfo : EIATTR_CBANK_PARAM_SIZE
	.align		4
.L_17:
        /*0048*/ 	.byte	0x03, 0x19
        /*004a*/ 	.short	0x0010


	//----- nvinfo : EIATTR_PARAM_CBANK
	.align		4
        /*004c*/ 	.byte	0x04, 0x0a
        /*004e*/ 	.short	(.L_19 - .L_18)
	.align		4
.L_18:
        /*0050*/ 	.word	index@(.nv.constant0._Z14inverse_kernelPdS_)
        /*0054*/ 	.short	0x0380
        /*0056*/ 	.short	0x0010


	//----- nvinfo : EIATTR_SW_WAR
	.align		4
.L_19:
        /*0058*/ 	.byte	0x04, 0x36
        /*005a*/ 	.short	(.L_21 - .L_20)
.L_20:
        /*005c*/ 	.word	0x00000008
.L_21:


//--------------------- .nv.callgraph             --------------------------
	.section	.nv.callgraph,"",@"SHT_CUDA_CALLGRAPH"
	.align	4
	.sectionentsize	8
	.align		4
        /*0000*/ 	.word	0x00000000
	.align		4
        /*0004*/ 	.word	0xffffffff
	.align		4
        /*0008*/ 	.word	0x00000000
	.align		4
        /*000c*/ 	.word	0xfffffffe
	.align		4
        /*0010*/ 	.word	0x00000000
	.align		4
        /*0014*/ 	.word	0xfffffffd
	.align		4
        /*0018*/ 	.word	0x00000000
	.align		4
        /*001c*/ 	.word	0xfffffffc


//--------------------- .text._Z14inverse_kernelPdS_ --------------------------
	.section	.text._Z14inverse_kernelPdS_,"ax",@progbits
	.align	128
        .global         _Z14inverse_kernelPdS_
        .type           _Z14inverse_kernelPdS_,@function
        .size           _Z14inverse_kernelPdS_,(.L_x_5 - _Z14inverse_kernelPdS_)
        .other          _Z14inverse_kernelPdS_,@"STO_CUDA_ENTRY STV_DEFAULT"
_Z14inverse_kernelPdS_:
.text._Z14inverse_kernelPdS_:
[----:B------:R-:W-:Y:S08]  /*0000*/  LDC R1, c[0x0][0x37c] ;  /* 0x0000df00ff017b82 */ /* 0x000ff00000000800 */
[----:B------:R-:W0:Y:S01]  /*0010*/  LDC.64 R2, c[0x0][0x388] ;  /* 0x0000e200ff027b82 */ /* 0x000e220000000a00 */
[----:B------:R-:W0:Y:S02]  /*0020*/  LDCU.64 UR4, c[0x0][0x358] ;  /* 0x00006b00ff0477ac */ /* 0x000e240008000a00 */
[----:B0-----:R-:W2:Y:S02]  /*0030*/  LDG.E.64 R2, desc[UR4][R2.64] ;  /* 0x0000000402027981 */ /* 0x001ea4000c1e1b00 */
[----:B--2---:R-:W0:Y:S01]  /*0040*/  MUFU.RCP64H R5, R3 ;  /* 0x0000000300057308 */ /* 0x004e220000001800 */
[----:B------:R-:W-:-:S05]  /*0050*/  VIADD R4, R3, 0x300402 ;  /* 0x0030040203047836 */ /* 0x000fca0000000000 */
[----:B------:R-:W-:Y:S01]  /*0060*/  FSETP.GEU.AND P0, PT, |R4|, 5.8789094863358348022e-39, PT ;  /* 0x004004020400780b */ /* 0x000fe20003f0e200 */
[----:B0-----:R-:W-:-:S08]  /*0070*/  DFMA R6, -R2, R4, 1 ;  /* 0x3ff000000206742b */ /* 0x001fd00000000104 */
[----:B------:R-:W-:-:S08]  /*0080*/  DFMA R6, R6, R6, R6 ;  /* 0x000000060606722b */ /* 0x000fd00000000006 */
[----:B------:R-:W-:-:S08]  /*0090*/  DFMA R6, R4, R6, R4 ;  /* 0x000000060406722b */ /* 0x000fd00000000004 */
[----:B------:R-:W-:-:S08]  /*00a0*/  DFMA R8, -R2, R6, 1 ;  /* 0x3ff000000208742b */ /* 0x000fd00000000106 */
[----:B------:R-:W-:Y:S01]  /*00b0*/  DFMA R6, R6, R8, R6 ;  /* 0x000000080606722b */ /* 0x000fe20000000006 */
[----:B------:R-:W-:Y:S10]  /*00c0*/  @P0 BRA `(.L_x_0) ;  /* 0x0000000000100947 */ /* 0x000ff40003800000 */
[----:B------:R-:W-:-:S05]  /*00d0*/  LOP3.LUT R0, R3, 0x7fffffff, RZ, 0xc0, !PT ;  /* 0x7fffffff03007812 */ /* 0x000fca00078ec0ff */
[----:B------:R-:W-:Y:S01]  /*00e0*/  VIADD R6, R0, 0xfff00000 ;  /* 0xfff0000000067836 */ /* 0x000fe20000000000 */
[----:B------:R-:W-:-:S07]  /*00f0*/  MOV R0, 0x110 ;  /* 0x0000011000007802 */ /* 0x000fce0000000f00 */
[----:B------:R-:W-:Y:S05]  /*0100*/  CALL.REL.NOINC `($__internal_0_$__cuda_sm20_dblrcp_rn_slowpath_v3) ;  /* 0x00000000000c7944 */ /* 0x000fea0003c00000 */
.L_x_0:
[----:B------:R-:W0:Y:S02]  /*0110*/  LDC.64 R2, c[0x0][0x380] ;  /* 0x0000e000ff027b82 */ /* 0x000e240000000a00 */
[----:B0-----:R-:W-:Y:S01]  /*0120*/  STG.E.64 desc[UR4][R2.64], R6 ;  /* 0x0000000602007986 */ /* 0x001fe2000c101b04 */
[----:B------:R-:W-:Y:S05]  /*0130*/  EXIT ;  /* 0x000000000000794d */ /* 0x000fea0003800000 */
        .weak           $__internal_0_$__cuda_sm20_dblrcp_rn_slowpath_v3
        .type           $__internal_0_$__cuda_sm20_dblrcp_rn_slowpath_v3,@function
        .size           $__internal_0_$__cuda_sm20_dblrcp_rn_slowpath_v3,(.L_x_5 - $__internal_0_$__cuda_sm20_dblrcp_rn_slowpath_v3)
$__internal_0_$__cuda_sm20_dblrcp_rn_slowpath_v3:
[----:B------:R-:W-:-:S14]  /*0140*/  DSETP.GTU.AND P0, PT, |R2|, +INF , PT ;  /* 0x7ff000000200742a */ /* 0x000fdc0003f0c200 */
[----:B------:R-:W-:Y:S05]  /*0150*/  @P0 BRA `(.L_x_1) ;  /* 0x00000000007c0947 */ /* 0x000fea0003800000 */
[----:B------:R-:W-:-:S05]  /*0160*/  LOP3.LUT R7, R3, 0x7fffffff, RZ, 0xc0, !PT ;  /* 0x7fffffff03077812 */ /* 0x000fca00078ec0ff */
[----:B------:R-:W-:-:S05]  /*0170*/  VIADD R4, R7, 0xffffffff ;  /* 0xffffffff07047836 */ /* 0x000fca0000000000 */
[----:B------:R-:W-:-:S13]  /*0180*/  ISETP.GE.U32.AND P0, PT, R4, 0x7fefffff, PT ;  /* 0x7fefffff0400780c */ /* 0x000fda0003f06070 */
[----:B------:R-:W-:Y:S01]  /*0190*/  @P0 LOP3.LUT R5, R3, 0x7ff00000, RZ, 0x3c, !PT ;  /* 0x7ff0000003050812 */ /* 0x000fe200078e3cff */
[----:B------:R-:W-:Y:S01]  /*01a0*/  @P0 IMAD.MOV.U32 R4, RZ, RZ, RZ ;  /* 0x000000ffff040224 */ /* 0x000fe200078e00ff */
[----:B------:R-:W-:Y:S06]  /*01b0*/  @P0 BRA `(.L_x_2) ;  /* 0x00000000006c0947 */ /* 0x000fec0003800000 */
[----:B------:R-:W-:-:S13]  /*01c0*/  ISETP.GE.U32.AND P0, PT, R7, 0x1000001, PT ;  /* 0x010000010700780c */ /* 0x000fda0003f06070 */
[----:B------:R-:W-:Y:S05]  /*01d0*/  @!P0 BRA `(.L_x_3) ;  /* 0x0000000000348947 */ /* 0x000fea0003800000 */
[----:B------:R-:W-:Y:S01]  /*01e0*/  IADD3 R5, PT, PT, R3, -0x3fe00000, RZ ;  /* 0xc020000003057810 */ /* 0x000fe20007ffe0ff */
[----:B------:R-:W-:-:S03]  /*01f0*/  IMAD.MOV.U32 R4, RZ, RZ, R2 ;  /* 0x000000ffff047224 */ /* 0x000fc600078e0002 */
[----:B------:R-:W0:Y:S03]  /*0200*/  MUFU.RCP64H R7, R5 ;  /* 0x0000000500077308 */ /* 0x000e260000001800 */
[----:B0-----:R-:W-:-:S08]  /*0210*/  DFMA R8, -R4, R6, 1 ;  /* 0x3ff000000408742b */ /* 0x001fd00000000106 */
[----:B------:R-:W-:-:S08]  /*0220*/  DFMA R8, R8, R8, R8 ;  /* 0x000000080808722b */ /* 0x000fd00000000008 */
[----:B------:R-:W-:-:S08]  /*0230*/  DFMA R8, R6, R8, R6 ;  /* 0x000000080608722b */ /* 0x000fd00000000006 */
[----:B------:R-:W-:-:S08]  /*0240*/  DFMA R6, -R4, R8, 1 ;  /* 0x3ff000000406742b */ /* 0x000fd00000000108 */
[----:B------:R-:W-:-:S08]  /*0250*/  DFMA R6, R8, R6, R8 ;  /* 0x000000060806722b */ /* 0x000fd00000000008 */
[----:B------:R-:W-:-:S08]  /*0260*/  DMUL R6, R6, 2.2250738585072013831e-308 ;  /* 0x0010000006067828 */ /* 0x000fd00000000000 */
[----:B------:R-:W-:-:S08]  /*0270*/  DFMA R2, -R2, R6, 1 ;  /* 0x3ff000000202742b */ /* 0x000fd00000000106 */
[----:B------:R-:W-:-:S08]  /*0280*/  DFMA R2, R2, R2, R2 ;  /* 0x000000020202722b */ /* 0x000fd00000000002 */
[----:B------:R-:W-:Y:S01]  /*0290*/  DFMA R4, R6, R2, R6 ;  /* 0x000000020604722b */ /* 0x000fe20000000006 */
[----:B------:R-:W-:Y:S10]  /*02a0*/  BRA `(.L_x_2) ;  /* 0x0000000000307947 */ /* 0x000ff40003800000 */
.L_x_3:
[----:B------:R-:W-:Y:S01]  /*02b0*/  DMUL R2, R2, 8.11296384146066816958e+31 ;  /* 0x4690000002027828 */ /* 0x000fe20000000000 */
[----:B------:R-:W-:-:S05]  /*02c0*/  IMAD.MOV.U32 R4, RZ, RZ, R6 ;  /* 0x000000ffff047224 */ /* 0x000fca00078e0006 */
[----:B------:R-:W0:Y:S02]  /*02d0*/  MUFU.RCP64H R5, R3 ;  /* 0x0000000300057308 */ /* 0x000e240000001800 */
[----:B0-----:R-:W-:-:S08]  /*02e0*/  DFMA R6, -R2, R4, 1 ;  /* 0x3ff000000206742b */ /* 0x001fd00000000104 */
[----:B------:R-:W-:-:S08]  /*02f0*/  DFMA R6, R6, R6, R6 ;  /* 0x000000060606722b */ /* 0x000fd00000000006 */
[----:B------:R-:W-:-:S08]  /*0300*/  DFMA R6, R4, R6, R4 ;  /* 0x000000060406722b */ /* 0x000fd00000000004 */
[----:B------:R-:W-:-:S08]  /*0310*/  DFMA R4, -R2, R6, 1 ;  /* 0x3ff000000204742b */ /* 0x000fd00000000106 */
[----:B------:R-:W-:-:S08]  /*0320*/  DFMA R4, R6, R4, R6 ;  /* 0x000000040604722b */ /* 0x000fd00000000006 */
[----:B------:R-:W-:Y:S01]  /*0330*/  DMUL R4, R4, 8.11296384146066816958e+31 ;  /* 0x4690000004047828 */ /* 0x000fe20000000000 */
[----:B------:R-:W-:Y:S10]  /*0340*/  BRA `(.L_x_2) ;  /* 0x0000000000087947 */ /* 0x000ff40003800000 */
.L_x_1:
[----:B------:R-:W-:Y:S02]  /*0350*/  LOP3.LUT R5, R3, 0x80000, RZ, 0xfc, !PT ;  /* 0x0008000003057812 */ /* 0x000fe400078efcff */
[----:B------:R-:W-:-:S07]  /*0360*/  MOV R4, R2 ;  /* 0x0000000200047202 */ /* 0x000fce0000000f00 */
.L_x_2:
[----:B------:R-:W-:Y:S01]  /*0370*/  MOV R2, R0 ;  /* 0x0000000000027202 */ /* 0x000fe20000000f00 */
[----:B------:R-:W-:Y:S02]  /*0380*/  IMAD.MOV.U32 R3, RZ, RZ, 0x0 ;  /* 0x00000000ff037424 */ /* 0x000fe400078e00ff */
[----:B------:R-:W-:Y:S02]  /*0390*/  IMAD.MOV.U32 R6, RZ, RZ, R4 ;  /* 0x000000ffff067224 */ /* 0x000fe400078e0004 */
[----:B------:R-:W-:Y:S01]  /*03a0*/  IMAD.MOV.U32 R7, RZ, RZ, R5 ;  /* 0x000000ffff077224 */ /* 0x000fe200078e0005 */
[----:B------:R-:W-:Y:S06]  /*03b0*/  RET.REL.NODEC R2 `(_Z14inverse_kernelPdS_) ;  /* 0xfffffffc02107950 */ /* 0x000fec0003c3ffff */
.L_x_4:
[----:B------:R-:W-:-:S00]  /*03c0*/  BRA `(.L_x_4) ;  /* 0xfffffffc00fc7947 */ /* 0x000fc0000383ffff */
[----:B------:R-:W-:-:S00]  /*03d0*/  NOP ;  /* 0x0000000000007918 */ /* 0x000fc00000000000 */
        /* <DEDUP_REMOVED lines=10> */
.L_x_5:


//--------------------- .nv.shared.reserved.0     --------------------------
	.section	.nv.shared.reserved.0,"aw",@nobits
	.weak		__nv_reservedSMEM_offset_0_alias
	.size		__nv_reservedSMEM_offset_0_alias, 0, 64
	.other		__nv_reservedSMEM_offset_0_alias,@"STO_CUDA_RESERVED_SHARED STV_DEFAULT"
__nv_reservedSMEM_offset_0_alias:
	.zero		0
	.zero		64


//--------------------- .nv.constant0._Z14inverse_kernelPdS_ --------------------------
	.section	.nv.constant0._Z14inverse_kernelPdS_,"a",@progbits
	.sectionflags	@""
	.align	4
.nv.constant0._Z14inverse_kernelPdS_:
	.zero		912


//--------------------- SYMBOLS --------------------------

	.type		.nv.reservedSmem.offset0,@object
	.size		.nv.reservedSmem.offset0,0x4
